//
// Generated by NVIDIA NVVM Compiler
//
// Compiler Build ID: CL-36424714
// Cuda compilation tools, release 13.0, V13.0.88
// Based on NVVM 20.0.0
//

.version 9.0
.target sm_100
.address_size 64

	// .globl	_Z6VecAddPfS_S_i

.visible .entry _Z6VecAddPfS_S_i(
	.param .u64 .ptr .align 1 _Z6VecAddPfS_S_i_param_0,
	.param .u64 .ptr .align 1 _Z6VecAddPfS_S_i_param_1,
	.param .u64 .ptr .align 1 _Z6VecAddPfS_S_i_param_2,
	.param .u32 _Z6VecAddPfS_S_i_param_3
)
{
	.reg .pred 	%p<2>;
	.reg .b32 	%r<6>;
	.reg .b32 	%f<4>;
	.reg .b64 	%rd<11>;

	ld.param.u64 	%rd1, [_Z6VecAddPfS_S_i_param_0];
	ld.param.u64 	%rd2, [_Z6VecAddPfS_S_i_param_1];
	ld.param.u64 	%rd3, [_Z6VecAddPfS_S_i_param_2];
	ld.param.u32 	%r2, [_Z6VecAddPfS_S_i_param_3];
	mov.u32 	%r3, %tid.x;
	mov.u32 	%r4, %ntid.x;
	mov.u32 	%r5, %ctaid.x;
	mad.lo.s32 	%r1, %r4, %r5, %r3;
	setp.ge.s32 	%p1, %r1, %r2;
	@%p1 bra 	$L__BB0_2;
	cvta.to.global.u64 	%rd4, %rd1;
	cvta.to.global.u64 	%rd5, %rd2;
	cvta.to.global.u64 	%rd6, %rd3;
	mul.wide.s32 	%rd7, %r1, 4;
	add.s64 	%rd8, %rd4, %rd7;
	ld.global.f32 	%f1, [%rd8];
	add.s64 	%rd9, %rd5, %rd7;
	ld.global.f32 	%f2, [%rd9];
	add.f32 	%f3, %f1, %f2;
	add.s64 	%rd10, %rd6, %rd7;
	st.global.f32 	[%rd10], %f3;
$L__BB0_2:
	ret;

}


// ===== COMPILED SASS (sm_100) =====

	.target	sm_100

	.elftype	@"ET_EXEC"


//--------------------- .note.nv.tkinfo           --------------------------
	.section	.note.nv.tkinfo,"",@"SHT_NOTE"
	.sectionflags	@"SHF_NOTE_NV_TKINFO"
	.tkinfo
        /*0018*/ 	.word	0x00000002
        /*0030*/ 	.string	""
        /*0030*/ 	.string	"ptxas"
        /*0030*/ 	.string	"Cuda compilation tools, release 13.0, V13.0.88"
        /*0030*/ 	.string	"Build cuda_13.0.r13.0/compiler.36424714_0"
        /*0030*/ 	.string	"-arch sm_100 -m 64 "



//--------------------- .note.nv.cuinfo           --------------------------
	.section	.note.nv.cuinfo,"",@"SHT_NOTE"
	.sectionflags	@"SHF_NOTE_NV_CUINFO"
        /*0018*/ 	.short	0x0002
        /*001a*/ 	.short	0x0064
        /*001c*/ 	.short	0x0082
	.zero		2


//--------------------- .nv.info                  --------------------------
	.section	.nv.info,"",@"SHT_CUDA_INFO"
	.align	4


	//----- nvinfo : EIATTR_REGCOUNT
	.align		4
        /*0000*/ 	.byte	0x04, 0x2f
        /*0002*/ 	.short	(.L_1 - .L_0)
	.align		4
.L_0:
        /*0004*/ 	.word	index@(_Z6VecAddPfS_S_i)
        /*0008*/ 	.word	0x0000000c


	//----- nvinfo : EIATTR_FRAME_SIZE
	.align		4
.L_1:
        /*000c*/ 	.byte	0x04, 0x11
        /*000e*/ 	.short	(.L_3 - .L_2)
	.align		4
.L_2:
        /*0010*/ 	.word	index@(_Z6VecAddPfS_S_i)
        /*0014*/ 	.word	0x00000000


	//----- nvinfo : EIATTR_MIN_STACK_SIZE
	.align		4
.L_3:
        /*0018*/ 	.byte	0x04, 0x12
        /*001a*/ 	.short	(.L_5 - .L_4)
	.align		4
.L_4:
        /*001c*/ 	.word	index@(_Z6VecAddPfS_S_i)
        /*0020*/ 	.word	0x00000000
.L_5:


//--------------------- .nv.compat                --------------------------
	.section	.nv.compat,"",@"SHT_CUDA_COMPAT_INFO"
	.align	4
        /*0000*/ 	.byte	0x02, 0x09, 0x00, 0x00, 0x02, 0x02, 0x01, 0x00, 0x02, 0x05, 0x05, 0x00, 0x03, 0x07, 0x01, 0x01
        /*0010*/ 	.byte	0x02, 0x03, 0x00, 0x00, 0x02, 0x06, 0x01, 0x00, 0x04, 0x0b, 0x08, 0x00, 0x09, 0x00, 0x00, 0x00
        /*0020*/ 	.byte	0x00, 0x00, 0x00, 0x00


//--------------------- .nv.info._Z6VecAddPfS_S_i --------------------------
	.section	.nv.info._Z6VecAddPfS_S_i,"",@"SHT_CUDA_INFO"
	.sectionflags	@""
	.align	4


	//----- nvinfo : EIATTR_CUDA_API_VERSION
	.align		4
        /*0000*/ 	.byte	0x04, 0x37
        /*0002*/ 	.short	(.L_7 - .L_6)
.L_6:
        /*0004*/ 	.word	0x00000082


	//----- nvinfo : EIATTR_KPARAM_INFO
	.align		4
.L_7:
        /*0008*/ 	.byte	0x04, 0x17
        /*000a*/ 	.short	(.L_9 - .L_8)
.L_8:
        /*000c*/ 	.word	0x00000000
        /*0010*/ 	.short	0x0003
        /*0012*/ 	.short	0x0018
        /*0014*/ 	.byte	0x00, 0xf0, 0x11, 0x00


	//----- nvinfo : EIATTR_KPARAM_INFO
	.align		4
.L_9:
        /*0018*/ 	.byte	0x04, 0x17
        /*001a*/ 	.short	(.L_11 - .L_10)
.L_10:
        /*001c*/ 	.word	0x00000000
        /*0020*/ 	.short	0x0002
        /*0022*/ 	.short	0x0010
        /*0024*/ 	.byte	0x00, 0xf5, 0x21, 0x00


	//----- nvinfo : EIATTR_KPARAM_INFO
	.align		4
.L_11:
        /*0028*/ 	.byte	0x04, 0x17
        /*002a*/ 	.short	(.L_13 - .L_12)
.L_12:
        /*002c*/ 	.word	0x00000000
        /*0030*/ 	.short	0x0001
        /*0032*/ 	.short	0x0008
        /*0034*/ 	.byte	0x00, 0xf5, 0x21, 0x00


	//----- nvinfo : EIATTR_KPARAM_INFO
	.align		4
.L_13:
        /*0038*/ 	.byte	0x04, 0x17
        /*003a*/ 	.short	(.L_15 - .L_14)
.L_14:
        /*003c*/ 	.word	0x00000000
        /*0040*/ 	.short	0x0000
        /*0042*/ 	.short	0x0000
        /*0044*/ 	.byte	0x00, 0xf5, 0x21, 0x00


	//----- nvinfo : EIATTR_SPARSE_MMA_MASK
	.align		4
.L_15:
        /*0048*/ 	.byte	0x03, 0x50
        /*004a*/ 	.short	0x0000


	//----- nvinfo : EIATTR_MAXREG_COUNT
	.align		4
        /*004c*/ 	.byte	0x03, 0x1b
        /*004e*/ 	.short	0x00ff


	//----- nvinfo : EIATTR_MERCURY_ISA_VERSION
	.align		4
        /*0050*/ 	.byte	0x03, 0x5f
        /*0052*/ 	.short	0x0101


	//----- nvinfo : EIATTR_VRC_CTA_INIT_COUNT
	.align		4
        /*0054*/ 	.byte	0x02, 0x4a
	.zero		1
	.zero		1


	//----- nvinfo : EIATTR_EXIT_INSTR_OFFSETS
	.align		4
        /*0058*/ 	.byte	0x04, 0x1c
        /*005a*/ 	.short	(.L_17 - .L_16)


	//   ....[0]....
.L_16:
        /*005c*/ 	.word	0x00000070


	//   ....[1]....
        /*0060*/ 	.word	0x00000130


	//----- nvinfo : EIATTR_CBANK_PARAM_SIZE
	.align		4
.L_17:
        /*0064*/ 	.byte	0x03, 0x19
        /*0066*/ 	.short	0x001c


	//----- nvinfo : EIATTR_PARAM_CBANK
	.align		4
        /*0068*/ 	.byte	0x04, 0x0a
        /*006a*/ 	.short	(.L_19 - .L_18)
	.align		4
.L_18:
        /*006c*/ 	.word	index@(.nv.constant0._Z6VecAddPfS_S_i)
        /*0070*/ 	.short	0x0380
        /*0072*/ 	.short	0x001c


	//----- nvinfo : EIATTR_SW_WAR
	.align		4
.L_19:
        /*0074*/ 	.byte	0x04, 0x36
        /*0076*/ 	.short	(.L_21 - .L_20)
.L_20:
        /*0078*/ 	.word	0x00000008
.L_21:


//--------------------- .nv.callgraph             --------------------------
	.section	.nv.callgraph,"",@"SHT_CUDA_CALLGRAPH"
	.align	4
	.sectionentsize	8
	.align		4
        /*0000*/ 	.word	0x00000000
	.align		4
        /*0004*/ 	.word	0xffffffff
	.align		4
        /*0008*/ 	.word	0x00000000
	.align		4
        /*000c*/ 	.word	0xfffffffe
	.align		4
        /*0010*/ 	.word	0x00000000
	.align		4
        /*0014*/ 	.word	0xfffffffd
	.align		4
        /*0018*/ 	.word	0x00000000
	.align		4
        /*001c*/ 	.word	0xfffffffc


//--------------------- .text._Z6VecAddPfS_S_i    --------------------------
	.section	.text._Z6VecAddPfS_S_i,"ax",@progbits
	.align	128
        .global         _Z6VecAddPfS_S_i
        .type           _Z6VecAddPfS_S_i,@function
        .size           _Z6VecAddPfS_S_i,(.L_x_1 - _Z6VecAddPfS_S_i)
        .other          _Z6VecAddPfS_S_i,@"STO_CUDA_ENTRY STV_DEFAULT"
_Z6VecAddPfS_S_i:
.text._Z6VecAddPfS_S_i:
[----:B------:R-:W-:Y:S01]  /*0000*/  LDC R1, c[0x0][0x37c] ;  /* 0x0000df00ff017b82 */ /* 0x000fe20000000800 */
[----:B------:R-:W0:Y:S01]  /*0010*/  S2R R9, SR_TID.X ;  /* 0x0000000000097919 */ /* 0x000e220000002100 */
[----:B------:R-:W0:Y:S01]  /*0020*/  LDCU UR4, c[0x0][0x360] ;  /* 0x00006c00ff0477ac */ /* 0x000e220008000800 */
[----:B------:R-:W0:Y:S01]  /*0030*/  S2R R0, SR_CTAID.X ;  /* 0x0000000000007919 */ /* 0x000e220000002500 */
[----:B------:R-:W1:Y:S01]  /*0040*/  LDCU UR5, c[0x0][0x398] ;  /* 0x00007300ff0577ac */ /* 0x000e620008000800 */
[----:B0-----:R-:W-:-:S05]  /*0050*/  IMAD R9, R0, UR4, R9 ;  /* 0x0000000400097c24 */ /* 0x001fca000f8e0209 */
[----:B-1----:R-:W-:-:S13]  /*0060*/  ISETP.GE.AND P0, PT, R9, UR5, PT ;  /* 0x0000000509007c0c */ /* 0x002fda000bf06270 */
[----:B------:R-:W-:Y:S05]  /*0070*/  @P0 EXIT ;  /* 0x000000000000094d */ /* 0x000fea0003800000 */
[----:B------:R-:W0:Y:S01]  /*0080*/  LDC.64 R2, c[0x0][0x380] ;  /* 0x0000e000ff027b82 */ /* 0x000e220000000a00 */
[----:B------:R-:W1:Y:S07]  /*0090*/  LDCU.64 UR4, c[0x0][0x358] ;  /* 0x00006b00ff0477ac */ /* 0x000e6e0008000a00 */
[----:B------:R-:W2:Y:S08]  /*00a0*/  LDC.64 R4, c[0x0][0x388] ;  /* 0x0000e200ff047b82 */ /* 0x000eb00000000a00 */
[----:B------:R-:W3:Y:S01]  /*00b0*/  LDC.64 R6, c[0x0][0x390] ;  /* 0x0000e400ff067b82 */ /* 0x000ee20000000a00 */
[----:B0-----:R-:W-:-:S06]  /*00c0*/  IMAD.WIDE R2, R9, 0x4, R2 ;  /* 0x0000000409027825 */ /* 0x001fcc00078e0202 */
[----:B-1----:R-:W4:Y:S01]  /*00d0*/  LDG.E R2, desc[UR4][R2.64] ;  /* 0x0000000402027981 */ /* 0x002f22000c1e1900 */
[----:B--2---:R-:W-:-:S06]  /*00e0*/  IMAD.WIDE R4, R9, 0x4, R4 ;  /* 0x0000000409047825 */ /* 0x004fcc00078e0204 */
[----:B------:R-:W4:Y:S01]  /*00f0*/  LDG.E R5, desc[UR4][R4.64] ;  /* 0x0000000404057981 */ /* 0x000f22000c1e1900 */
[----:B---3--:R-:W-:-:S04]  /*0100*/  IMAD.WIDE R6, R9, 0x4, R6 ;  /* 0x0000000409067825 */ /* 0x008fc800078e0206 */
[----:B----4-:R-:W-:-:S05]  /*0110*/  FADD R9, R2, R5 ;  /* 0x0000000502097221 */ /* 0x010fca0000000000 */
[----:B------:R-:W-:Y:S01]  /*0120*/  STG.E desc[UR4][R6.64], R9 ;  /* 0x0000000906007986 */ /* 0x000fe2000c101904 */
[----:B------:R-:W-:Y:S05]  /*0130*/  EXIT ;  /* 0x000000000000794d */ /* 0x000fea0003800000 */
.L_x_0:
[----:B------:R-:W-:-:S00]  /*0140*/  BRA `(.L_x_0) ;  /* 0xfffffffc00fc7947 */ /* 0x000fc0000383ffff */
[----:B------:R-:W-:-:S00]  /*0150*/  NOP ;  /* 0x0000000000007918 */ /* 0x000fc00000000000 */
        /* <DEDUP_REMOVED lines=10> */
.L_x_1:


//--------------------- .nv.shared.reserved.0     --------------------------
	.section	.nv.shared.reserved.0,"aw",@nobits
	.weak		__nv_reservedSMEM_offset_0_alias
	.size		__nv_reservedSMEM_offset_0_alias, 0, 64
	.other		__nv_reservedSMEM_offset_0_alias,@"STO_CUDA_RESERVED_SHARED STV_DEFAULT"
__nv_reservedSMEM_offset_0_alias:
	.zero		0
	.zero		64


//--------------------- .nv.constant0._Z6VecAddPfS_S_i --------------------------
	.section	.nv.constant0._Z6VecAddPfS_S_i,"a",@progbits
	.sectionflags	@""
	.align	4
.nv.constant0._Z6VecAddPfS_S_i:
	.zero		924


//--------------------- SYMBOLS --------------------------

	.type		.nv.reservedSmem.offset0,@object
	.size		.nv.reservedSmem.offset0,0x4
